//
// Generated by NVIDIA NVVM Compiler
//
// Compiler Build ID: CL-36424714
// Cuda compilation tools, release 13.0, V13.0.88
// Based on NVVM 20.0.0
//

.version 9.0
.target sm_100
.address_size 64

	// .globl	_Z16searchMatrixCUDAPiiiiPb

.visible .entry _Z16searchMatrixCUDAPiiiiPb(
	.param .u64 .ptr .align 1 _Z16searchMatrixCUDAPiiiiPb_param_0,
	.param .u32 _Z16searchMatrixCUDAPiiiiPb_param_1,
	.param .u32 _Z16searchMatrixCUDAPiiiiPb_param_2,
	.param .u32 _Z16searchMatrixCUDAPiiiiPb_param_3,
	.param .u64 .ptr .align 1 _Z16searchMatrixCUDAPiiiiPb_param_4
)
{
	.reg .pred 	%p<3>;
	.reg .b16 	%rs<2>;
	.reg .b32 	%r<10>;
	.reg .b64 	%rd<7>;

	ld.param.u64 	%rd1, [_Z16searchMatrixCUDAPiiiiPb_param_0];
	ld.param.u32 	%r3, [_Z16searchMatrixCUDAPiiiiPb_param_1];
	ld.param.u32 	%r4, [_Z16searchMatrixCUDAPiiiiPb_param_2];
	ld.param.u32 	%r2, [_Z16searchMatrixCUDAPiiiiPb_param_3];
	ld.param.u64 	%rd2, [_Z16searchMatrixCUDAPiiiiPb_param_4];
	mov.u32 	%r5, %tid.x;
	mov.u32 	%r6, %ctaid.x;
	mov.u32 	%r7, %ntid.x;
	mad.lo.s32 	%r1, %r6, %r7, %r5;
	mul.lo.s32 	%r8, %r4, %r3;
	setp.ge.s32 	%p1, %r1, %r8;
	@%p1 bra 	$L__BB0_3;
	cvta.to.global.u64 	%rd3, %rd1;
	mul.wide.s32 	%rd4, %r1, 4;
	add.s64 	%rd5, %rd3, %rd4;
	ld.global.u32 	%r9, [%rd5];
	setp.ne.s32 	%p2, %r9, %r2;
	@%p2 bra 	$L__BB0_3;
	cvta.to.global.u64 	%rd6, %rd2;
	mov.b16 	%rs1, 1;
	st.global.u8 	[%rd6], %rs1;
$L__BB0_3:
	ret;

}


// ===== COMPILED SASS (sm_100) =====

	.target	sm_100

	.elftype	@"ET_EXEC"


//--------------------- .note.nv.tkinfo           --------------------------
	.section	.note.nv.tkinfo,"",@"SHT_NOTE"
	.sectionflags	@"SHF_NOTE_NV_TKINFO"
	.tkinfo
        /*0018*/ 	.word	0x00000002
        /*0030*/ 	.string	""
        /*0030*/ 	.string	"ptxas"
        /*0030*/ 	.string	"Cuda compilation tools, release 13.0, V13.0.88"
        /*0030*/ 	.string	"Build cuda_13.0.r13.0/compiler.36424714_0"
        /*0030*/ 	.string	"-arch sm_100 -m 64 "



//--------------------- .note.nv.cuinfo           --------------------------
	.section	.note.nv.cuinfo,"",@"SHT_NOTE"
	.sectionflags	@"SHF_NOTE_NV_CUINFO"
        /*0018*/ 	.short	0x0002
        /*001a*/ 	.short	0x0064
        /*001c*/ 	.short	0x0082
	.zero		2


//--------------------- .nv.info                  --------------------------
	.section	.nv.info,"",@"SHT_CUDA_INFO"
	.align	4


	//----- nvinfo : EIATTR_REGCOUNT
	.align		4
        /*0000*/ 	.byte	0x04, 0x2f
        /*0002*/ 	.short	(.L_1 - .L_0)
	.align		4
.L_0:
        /*0004*/ 	.word	index@(_Z16searchMatrixCUDAPiiiiPb)
        /*0008*/ 	.word	0x00000008


	//----- nvinfo : EIATTR_FRAME_SIZE
	.align		4
.L_1:
        /*000c*/ 	.byte	0x04, 0x11
        /*000e*/ 	.short	(.L_3 - .L_2)
	.align		4
.L_2:
        /*0010*/ 	.word	index@(_Z16searchMatrixCUDAPiiiiPb)
        /*0014*/ 	.word	0x00000000


	//----- nvinfo : EIATTR_MIN_STACK_SIZE
	.align		4
.L_3:
        /*0018*/ 	.byte	0x04, 0x12
        /*001a*/ 	.short	(.L_5 - .L_4)
	.align		4
.L_4:
        /*001c*/ 	.word	index@(_Z16searchMatrixCUDAPiiiiPb)
        /*0020*/ 	.word	0x00000000
.L_5:


//--------------------- .nv.compat                --------------------------
	.section	.nv.compat,"",@"SHT_CUDA_COMPAT_INFO"
	.align	4
        /*0000*/ 	.byte	0x02, 0x09, 0x00, 0x00, 0x02, 0x02, 0x01, 0x00, 0x02, 0x05, 0x05, 0x00, 0x03, 0x07, 0x01, 0x01
        /*0010*/ 	.byte	0x02, 0x03, 0x00, 0x00, 0x02, 0x06, 0x01, 0x00, 0x04, 0x0b, 0x08, 0x00, 0x09, 0x00, 0x00, 0x00
        /*0020*/ 	.byte	0x00, 0x00, 0x00, 0x00


//--------------------- .nv.info._Z16searchMatrixCUDAPiiiiPb --------------------------
	.section	.nv.info._Z16searchMatrixCUDAPiiiiPb,"",@"SHT_CUDA_INFO"
	.sectionflags	@""
	.align	4


	//----- nvinfo : EIATTR_CUDA_API_VERSION
	.align		4
        /*0000*/ 	.byte	0x04, 0x37
        /*0002*/ 	.short	(.L_7 - .L_6)
.L_6:
        /*0004*/ 	.word	0x00000082


	//----- nvinfo : EIATTR_KPARAM_INFO
	.align		4
.L_7:
        /*0008*/ 	.byte	0x04, 0x17
        /*000a*/ 	.short	(.L_9 - .L_8)
.L_8:
        /*000c*/ 	.word	0x00000000
        /*0010*/ 	.short	0x0004
        /*0012*/ 	.short	0x0018
        /*0014*/ 	.byte	0x00, 0xf5, 0x21, 0x00


	//----- nvinfo : EIATTR_KPARAM_INFO
	.align		4
.L_9:
        /*0018*/ 	.byte	0x04, 0x17
        /*001a*/ 	.short	(.L_11 - .L_10)
.L_10:
        /*001c*/ 	.word	0x00000000
        /*0020*/ 	.short	0x0003
        /*0022*/ 	.short	0x0010
        /*0024*/ 	.byte	0x00, 0xf0, 0x11, 0x00


	//----- nvinfo : EIATTR_KPARAM_INFO
	.align		4
.L_11:
        /*0028*/ 	.byte	0x04, 0x17
        /*002a*/ 	.short	(.L_13 - .L_12)
.L_12:
        /*002c*/ 	.word	0x00000000
        /*0030*/ 	.short	0x0002
        /*0032*/ 	.short	0x000c
        /*0034*/ 	.byte	0x00, 0xf0, 0x11, 0x00


	//----- nvinfo : EIATTR_KPARAM_INFO
	.align		4
.L_13:
        /*0038*/ 	.byte	0x04, 0x17
        /*003a*/ 	.short	(.L_15 - .L_14)
.L_14:
        /*003c*/ 	.word	0x00000000
        /*0040*/ 	.short	0x0001
        /*0042*/ 	.short	0x0008
        /*0044*/ 	.byte	0x00, 0xf0, 0x11, 0x00


	//----- nvinfo : EIATTR_KPARAM_INFO
	.align		4
.L_15:
        /*0048*/ 	.byte	0x04, 0x17
        /*004a*/ 	.short	(.L_17 - .L_16)
.L_16:
        /*004c*/ 	.word	0x00000000
        /*0050*/ 	.short	0x0000
        /*0052*/ 	.short	0x0000
        /*0054*/ 	.byte	0x00, 0xf5, 0x21, 0x00


	//----- nvinfo : EIATTR_SPARSE_MMA_MASK
	.align		4
.L_17:
        /*0058*/ 	.byte	0x03, 0x50
        /*005a*/ 	.short	0x0000


	//----- nvinfo : EIATTR_MAXREG_COUNT
	.align		4
        /*005c*/ 	.byte	0x03, 0x1b
        /*005e*/ 	.short	0x00ff


	//----- nvinfo : EIATTR_MERCURY_ISA_VERSION
	.align		4
        /*0060*/ 	.byte	0x03, 0x5f
        /*0062*/ 	.short	0x0101


	//----- nvinfo : EIATTR_VRC_CTA_INIT_COUNT
	.align		4
        /*0064*/ 	.byte	0x02, 0x4a
	.zero		1
	.zero		1


	//----- nvinfo : EIATTR_EXIT_INSTR_OFFSETS
	.align		4
        /*0068*/ 	.byte	0x04, 0x1c
        /*006a*/ 	.short	(.L_19 - .L_18)


	//   ....[0]....
.L_18:
        /*006c*/ 	.word	0x00000080


	//   ....[1]....
        /*0070*/ 	.word	0x000000f0


	//   ....[2]....
        /*0074*/ 	.word	0x00000130


	//----- nvinfo : EIATTR_CBANK_PARAM_SIZE
	.align		4
.L_19:
        /*0078*/ 	.byte	0x03, 0x19
        /*007a*/ 	.short	0x0020


	//----- nvinfo : EIATTR_PARAM_CBANK
	.align		4
        /*007c*/ 	.byte	0x04, 0x0a
        /*007e*/ 	.short	(.L_21 - .L_20)
	.align		4
.L_20:
        /*0080*/ 	.word	index@(.nv.constant0._Z16searchMatrixCUDAPiiiiPb)
        /*0084*/ 	.short	0x0380
        /*0086*/ 	.short	0x0020


	//----- nvinfo : EIATTR_SW_WAR
	.align		4
.L_21:
        /*0088*/ 	.byte	0x04, 0x36
        /*008a*/ 	.short	(.L_23 - .L_22)
.L_22:
        /*008c*/ 	.word	0x00000008
.L_23:


//--------------------- .nv.callgraph             --------------------------
	.section	.nv.callgraph,"",@"SHT_CUDA_CALLGRAPH"
	.align	4
	.sectionentsize	8
	.align		4
        /*0000*/ 	.word	0x00000000
	.align		4
        /*0004*/ 	.word	0xffffffff
	.align		4
        /*0008*/ 	.word	0x00000000
	.align		4
        /*000c*/ 	.word	0xfffffffe
	.align		4
        /*0010*/ 	.word	0x00000000
	.align		4
        /*0014*/ 	.word	0xfffffffd
	.align		4
        /*0018*/ 	.word	0x00000000
	.align		4
        /*001c*/ 	.word	0xfffffffc


//--------------------- .text._Z16searchMatrixCUDAPiiiiPb --------------------------
	.section	.text._Z16searchMatrixCUDAPiiiiPb,"ax",@progbits
	.align	128
        .global         _Z16searchMatrixCUDAPiiiiPb
        .type           _Z16searchMatrixCUDAPiiiiPb,@function
        .size           _Z16searchMatrixCUDAPiiiiPb,(.L_x_1 - _Z16searchMatrixCUDAPiiiiPb)
        .other          _Z16searchMatrixCUDAPiiiiPb,@"STO_CUDA_ENTRY STV_DEFAULT"
_Z16searchMatrixCUDAPiiiiPb:
.text._Z16searchMatrixCUDAPiiiiPb:
[----:B------:R-:W-:Y:S01]  /*0000*/  LDC R1, c[0x0][0x37c] ;  /* 0x0000df00ff017b82 */ /* 0x000fe20000000800 */
[----:B------:R-:W0:Y:S07]  /*0010*/  S2R R5, SR_TID.X ;  /* 0x0000000000057919 */ /* 0x000e2e0000002100 */
[----:B------:R-:W0:Y:S01]  /*0020*/  S2UR UR6, SR_CTAID.X ;  /* 0x00000000000679c3 */ /* 0x000e220000002500 */
[----:B------:R-:W1:Y:S07]  /*0030*/  LDCU.64 UR4, c[0x0][0x388] ;  /* 0x00007100ff0477ac */ /* 0x000e6e0008000a00 */
[----:B------:R-:W0:Y:S01]  /*0040*/  LDC R0, c[0x0][0x360] ;  /* 0x0000d800ff007b82 */ /* 0x000e220000000800 */
[----:B-1----:R-:W-:Y:S01]  /*0050*/  UIMAD UR4, UR5, UR4, URZ ;  /* 0x00000004050472a4 */ /* 0x002fe2000f8e02ff */
[----:B0-----:R-:W-:-:S05]  /*0060*/  IMAD R5, R0, UR6, R5 ;  /* 0x0000000600057c24 */ /* 0x001fca000f8e0205 */
[----:B------:R-:W-:-:S13]  /*0070*/  ISETP.GE.AND P0, PT, R5, UR4, PT ;  /* 0x0000000405007c0c */ /* 0x000fda000bf06270 */
[----:B------:R-:W-:Y:S05]  /*0080*/  @P0 EXIT ;  /* 0x000000000000094d */ /* 0x000fea0003800000 */
[----:B------:R-:W0:Y:S01]  /*0090*/  LDC.64 R2, c[0x0][0x380] ;  /* 0x0000e000ff027b82 */ /* 0x000e220000000a00 */
[----:B------:R-:W1:Y:S01]  /*00a0*/  LDCU.64 UR4, c[0x0][0x358] ;  /* 0x00006b00ff0477ac */ /* 0x000e620008000a00 */
[----:B------:R-:W2:Y:S01]  /*00b0*/  LDCU UR6, c[0x0][0x390] ;  /* 0x00007200ff0677ac */ /* 0x000ea20008000800 */
[----:B0-----:R-:W-:-:S06]  /*00c0*/  IMAD.WIDE R2, R5, 0x4, R2 ;  /* 0x0000000405027825 */ /* 0x001fcc00078e0202 */
[----:B-1----:R-:W2:Y:S02]  /*00d0*/  LDG.E R2, desc[UR4][R2.64] ;  /* 0x0000000402027981 */ /* 0x002ea4000c1e1900 */
[----:B--2---:R-:W-:-:S13]  /*00e0*/  ISETP.NE.AND P0, PT, R2, UR6, PT ;  /* 0x0000000602007c0c */ /* 0x004fda000bf05270 */
[----:B------:R-:W-:Y:S05]  /*00f0*/  @P0 EXIT ;  /* 0x000000000000094d */ /* 0x000fea0003800000 */
[----:B------:R-:W0:Y:S01]  /*0100*/  LDC.64 R2, c[0x0][0x398] ;  /* 0x0000e600ff027b82 */ /* 0x000e220000000a00 */
[----:B------:R-:W-:-:S05]  /*0110*/  HFMA2 R0, -RZ, RZ, 0, 5.9604644775390625e-08 ;  /* 0x00000001ff007431 */ /* 0x000fca00000001ff */
[----:B0-----:R-:W-:Y:S01]  /*0120*/  STG.E.U8 desc[UR4][R2.64], R0 ;  /* 0x0000000002007986 */ /* 0x001fe2000c101104 */
[----:B------:R-:W-:Y:S05]  /*0130*/  EXIT ;  /* 0x000000000000794d */ /* 0x000fea0003800000 */
.L_x_0:
[----:B------:R-:W-:-:S00]  /*0140*/  BRA `(.L_x_0) ;  /* 0xfffffffc00fc7947 */ /* 0x000fc0000383ffff */
[----:B------:R-:W-:-:S00]  /*0150*/  NOP ;  /* 0x0000000000007918 */ /* 0x000fc00000000000 */
        /* <DEDUP_REMOVED lines=10> */
.L_x_1:


//--------------------- .nv.shared.reserved.0     --------------------------
	.section	.nv.shared.reserved.0,"aw",@nobits
	.weak		__nv_reservedSMEM_offset_0_alias
	.size		__nv_reservedSMEM_offset_0_alias, 0, 64
	.other		__nv_reservedSMEM_offset_0_alias,@"STO_CUDA_RESERVED_SHARED STV_DEFAULT"
__nv_reservedSMEM_offset_0_alias:
	.zero		0
	.zero		64


//--------------------- .nv.constant0._Z16searchMatrixCUDAPiiiiPb --------------------------
	.section	.nv.constant0._Z16searchMatrixCUDAPiiiiPb,"a",@progbits
	.sectionflags	@""
	.align	4
.nv.constant0._Z16searchMatrixCUDAPiiiiPb:
	.zero		928


//--------------------- SYMBOLS --------------------------

	.type		.nv.reservedSmem.offset0,@object
	.size		.nv.reservedSmem.offset0,0x4
